//
// Generated by NVIDIA NVVM Compiler
//
// Compiler Build ID: CL-36424714
// Cuda compilation tools, release 13.0, V13.0.88
// Based on NVVM 20.0.0
//

.version 9.0
.target sm_100
.address_size 64

	// .globl	_Z10matVecMultPfS_S_ii

.visible .entry _Z10matVecMultPfS_S_ii(
	.param .u64 .ptr .align 1 _Z10matVecMultPfS_S_ii_param_0,
	.param .u64 .ptr .align 1 _Z10matVecMultPfS_S_ii_param_1,
	.param .u64 .ptr .align 1 _Z10matVecMultPfS_S_ii_param_2,
	.param .u32 _Z10matVecMultPfS_S_ii_param_3,
	.param .u32 _Z10matVecMultPfS_S_ii_param_4
)
{
	.reg .pred 	%p<11>;
	.reg .b32 	%r<32>;
	.reg .b32 	%f<112>;
	.reg .b64 	%rd<47>;

	ld.param.u64 	%rd15, [_Z10matVecMultPfS_S_ii_param_0];
	ld.param.u64 	%rd16, [_Z10matVecMultPfS_S_ii_param_1];
	ld.param.u64 	%rd17, [_Z10matVecMultPfS_S_ii_param_2];
	ld.param.u32 	%r19, [_Z10matVecMultPfS_S_ii_param_3];
	ld.param.u32 	%r18, [_Z10matVecMultPfS_S_ii_param_4];
	cvta.to.global.u64 	%rd1, %rd17;
	cvta.to.global.u64 	%rd2, %rd16;
	mov.u32 	%r20, %ntid.y;
	mov.u32 	%r21, %ctaid.y;
	mov.u32 	%r22, %tid.y;
	mad.lo.s32 	%r1, %r20, %r21, %r22;
	setp.ge.s32 	%p1, %r1, %r19;
	@%p1 bra 	$L__BB0_15;
	setp.lt.s32 	%p2, %r18, 1;
	mov.f32 	%f111, 0f00000000;
	@%p2 bra 	$L__BB0_14;
	mul.lo.s32 	%r2, %r18, %r1;
	and.b32  	%r3, %r18, 15;
	setp.lt.u32 	%p3, %r18, 16;
	mov.f32 	%f111, 0f00000000;
	mov.b32 	%r29, 0;
	@%p3 bra 	$L__BB0_5;
	and.b32  	%r29, %r18, 2147483632;
	neg.s32 	%r27, %r29;
	mul.wide.u32 	%rd18, %r2, 4;
	add.s64 	%rd19, %rd18, %rd2;
	add.s64 	%rd44, %rd19, 32;
	add.s64 	%rd43, %rd1, 32;
	mov.f32 	%f111, 0f00000000;
$L__BB0_4:
	.pragma "nounroll";
	ld.global.f32 	%f18, [%rd44+-32];
	ld.global.f32 	%f19, [%rd43+-32];
	fma.rn.f32 	%f20, %f18, %f19, %f111;
	ld.global.f32 	%f21, [%rd44+-28];
	ld.global.f32 	%f22, [%rd43+-28];
	fma.rn.f32 	%f23, %f21, %f22, %f20;
	ld.global.f32 	%f24, [%rd44+-24];
	ld.global.f32 	%f25, [%rd43+-24];
	fma.rn.f32 	%f26, %f24, %f25, %f23;
	ld.global.f32 	%f27, [%rd44+-20];
	ld.global.f32 	%f28, [%rd43+-20];
	fma.rn.f32 	%f29, %f27, %f28, %f26;
	ld.global.f32 	%f30, [%rd44+-16];
	ld.global.f32 	%f31, [%rd43+-16];
	fma.rn.f32 	%f32, %f30, %f31, %f29;
	ld.global.f32 	%f33, [%rd44+-12];
	ld.global.f32 	%f34, [%rd43+-12];
	fma.rn.f32 	%f35, %f33, %f34, %f32;
	ld.global.f32 	%f36, [%rd44+-8];
	ld.global.f32 	%f37, [%rd43+-8];
	fma.rn.f32 	%f38, %f36, %f37, %f35;
	ld.global.f32 	%f39, [%rd44+-4];
	ld.global.f32 	%f40, [%rd43+-4];
	fma.rn.f32 	%f41, %f39, %f40, %f38;
	ld.global.f32 	%f42, [%rd44];
	ld.global.f32 	%f43, [%rd43];
	fma.rn.f32 	%f44, %f42, %f43, %f41;
	ld.global.f32 	%f45, [%rd44+4];
	ld.global.f32 	%f46, [%rd43+4];
	fma.rn.f32 	%f47, %f45, %f46, %f44;
	ld.global.f32 	%f48, [%rd44+8];
	ld.global.f32 	%f49, [%rd43+8];
	fma.rn.f32 	%f50, %f48, %f49, %f47;
	ld.global.f32 	%f51, [%rd44+12];
	ld.global.f32 	%f52, [%rd43+12];
	fma.rn.f32 	%f53, %f51, %f52, %f50;
	ld.global.f32 	%f54, [%rd44+16];
	ld.global.f32 	%f55, [%rd43+16];
	fma.rn.f32 	%f56, %f54, %f55, %f53;
	ld.global.f32 	%f57, [%rd44+20];
	ld.global.f32 	%f58, [%rd43+20];
	fma.rn.f32 	%f59, %f57, %f58, %f56;
	ld.global.f32 	%f60, [%rd44+24];
	ld.global.f32 	%f61, [%rd43+24];
	fma.rn.f32 	%f62, %f60, %f61, %f59;
	ld.global.f32 	%f63, [%rd44+28];
	ld.global.f32 	%f64, [%rd43+28];
	fma.rn.f32 	%f111, %f63, %f64, %f62;
	add.s32 	%r27, %r27, 16;
	add.s64 	%rd44, %rd44, 64;
	add.s64 	%rd43, %rd43, 64;
	setp.ne.s32 	%p4, %r27, 0;
	@%p4 bra 	$L__BB0_4;
$L__BB0_5:
	setp.eq.s32 	%p5, %r3, 0;
	@%p5 bra 	$L__BB0_14;
	and.b32  	%r9, %r18, 7;
	setp.lt.u32 	%p6, %r3, 8;
	@%p6 bra 	$L__BB0_8;
	add.s32 	%r24, %r29, %r2;
	mul.wide.u32 	%rd20, %r24, 4;
	add.s64 	%rd21, %rd2, %rd20;
	ld.global.f32 	%f66, [%rd21];
	cvt.u64.u32 	%rd22, %r29;
	mul.wide.u32 	%rd23, %r29, 4;
	add.s64 	%rd24, %rd1, %rd23;
	ld.global.f32 	%f67, [%rd24];
	fma.rn.f32 	%f68, %f66, %f67, %f111;
	cvt.u64.u32 	%rd25, %r2;
	add.s64 	%rd26, %rd22, %rd25;
	shl.b64 	%rd27, %rd26, 2;
	add.s64 	%rd28, %rd2, %rd27;
	ld.global.f32 	%f69, [%rd28+4];
	ld.global.f32 	%f70, [%rd24+4];
	fma.rn.f32 	%f71, %f69, %f70, %f68;
	ld.global.f32 	%f72, [%rd28+8];
	ld.global.f32 	%f73, [%rd24+8];
	fma.rn.f32 	%f74, %f72, %f73, %f71;
	ld.global.f32 	%f75, [%rd28+12];
	ld.global.f32 	%f76, [%rd24+12];
	fma.rn.f32 	%f77, %f75, %f76, %f74;
	ld.global.f32 	%f78, [%rd28+16];
	ld.global.f32 	%f79, [%rd24+16];
	fma.rn.f32 	%f80, %f78, %f79, %f77;
	ld.global.f32 	%f81, [%rd28+20];
	ld.global.f32 	%f82, [%rd24+20];
	fma.rn.f32 	%f83, %f81, %f82, %f80;
	ld.global.f32 	%f84, [%rd28+24];
	ld.global.f32 	%f85, [%rd24+24];
	fma.rn.f32 	%f86, %f84, %f85, %f83;
	ld.global.f32 	%f87, [%rd28+28];
	ld.global.f32 	%f88, [%rd24+28];
	fma.rn.f32 	%f111, %f87, %f88, %f86;
	add.s32 	%r29, %r29, 8;
$L__BB0_8:
	setp.eq.s32 	%p7, %r9, 0;
	@%p7 bra 	$L__BB0_14;
	and.b32  	%r12, %r18, 3;
	setp.lt.u32 	%p8, %r9, 4;
	@%p8 bra 	$L__BB0_11;
	add.s32 	%r25, %r29, %r2;
	mul.wide.u32 	%rd29, %r25, 4;
	add.s64 	%rd30, %rd2, %rd29;
	ld.global.f32 	%f90, [%rd30];
	cvt.u64.u32 	%rd31, %r29;
	mul.wide.u32 	%rd32, %r29, 4;
	add.s64 	%rd33, %rd1, %rd32;
	ld.global.f32 	%f91, [%rd33];
	fma.rn.f32 	%f92, %f90, %f91, %f111;
	cvt.u64.u32 	%rd34, %r2;
	add.s64 	%rd35, %rd31, %rd34;
	shl.b64 	%rd36, %rd35, 2;
	add.s64 	%rd37, %rd2, %rd36;
	ld.global.f32 	%f93, [%rd37+4];
	ld.global.f32 	%f94, [%rd33+4];
	fma.rn.f32 	%f95, %f93, %f94, %f92;
	ld.global.f32 	%f96, [%rd37+8];
	ld.global.f32 	%f97, [%rd33+8];
	fma.rn.f32 	%f98, %f96, %f97, %f95;
	ld.global.f32 	%f99, [%rd37+12];
	ld.global.f32 	%f100, [%rd33+12];
	fma.rn.f32 	%f111, %f99, %f100, %f98;
	add.s32 	%r29, %r29, 4;
$L__BB0_11:
	setp.eq.s32 	%p9, %r12, 0;
	@%p9 bra 	$L__BB0_14;
	mul.wide.u32 	%rd38, %r29, 4;
	add.s64 	%rd46, %rd1, %rd38;
	add.s32 	%r26, %r29, %r2;
	mul.wide.u32 	%rd39, %r26, 4;
	add.s64 	%rd45, %rd2, %rd39;
	neg.s32 	%r31, %r12;
$L__BB0_13:
	.pragma "nounroll";
	ld.global.f32 	%f101, [%rd45];
	ld.global.f32 	%f102, [%rd46];
	fma.rn.f32 	%f111, %f101, %f102, %f111;
	add.s64 	%rd46, %rd46, 4;
	add.s64 	%rd45, %rd45, 4;
	add.s32 	%r31, %r31, 1;
	setp.ne.s32 	%p10, %r31, 0;
	@%p10 bra 	$L__BB0_13;
$L__BB0_14:
	cvta.to.global.u64 	%rd40, %rd15;
	mul.wide.u32 	%rd41, %r1, 4;
	add.s64 	%rd42, %rd40, %rd41;
	st.global.f32 	[%rd42], %f111;
$L__BB0_15:
	ret;

}


// ===== COMPILED SASS (sm_100) =====

	.target	sm_100

	.elftype	@"ET_EXEC"


//--------------------- .note.nv.tkinfo           --------------------------
	.section	.note.nv.tkinfo,"",@"SHT_NOTE"
	.sectionflags	@"SHF_NOTE_NV_TKINFO"
	.tkinfo
        /*0018*/ 	.word	0x00000002
        /*0030*/ 	.string	""
        /*0030*/ 	.string	"ptxas"
        /*0030*/ 	.string	"Cuda compilation tools, release 13.0, V13.0.88"
        /*0030*/ 	.string	"Build cuda_13.0.r13.0/compiler.36424714_0"
        /*0030*/ 	.string	"-arch sm_100 -m 64 "



//--------------------- .note.nv.cuinfo           --------------------------
	.section	.note.nv.cuinfo,"",@"SHT_NOTE"
	.sectionflags	@"SHF_NOTE_NV_CUINFO"
        /*0018*/ 	.short	0x0002
        /*001a*/ 	.short	0x0064
        /*001c*/ 	.short	0x0082
	.zero		2


//--------------------- .nv.info                  --------------------------
	.section	.nv.info,"",@"SHT_CUDA_INFO"
	.align	4


	//----- nvinfo : EIATTR_REGCOUNT
	.align		4
        /*0000*/ 	.byte	0x04, 0x2f
        /*0002*/ 	.short	(.L_1 - .L_0)
	.align		4
.L_0:
        /*0004*/ 	.word	index@(_Z10matVecMultPfS_S_ii)
        /*0008*/ 	.word	0x0000001e


	//----- nvinfo : EIATTR_FRAME_SIZE
	.align		4
.L_1:
        /*000c*/ 	.byte	0x04, 0x11
        /*000e*/ 	.short	(.L_3 - .L_2)
	.align		4
.L_2:
        /*0010*/ 	.word	index@(_Z10matVecMultPfS_S_ii)
        /*0014*/ 	.word	0x00000000


	//----- nvinfo : EIATTR_MIN_STACK_SIZE
	.align		4
.L_3:
        /*0018*/ 	.byte	0x04, 0x12
        /*001a*/ 	.short	(.L_5 - .L_4)
	.align		4
.L_4:
        /*001c*/ 	.word	index@(_Z10matVecMultPfS_S_ii)
        /*0020*/ 	.word	0x00000000
.L_5:


//--------------------- .nv.compat                --------------------------
	.section	.nv.compat,"",@"SHT_CUDA_COMPAT_INFO"
	.align	4
        /*0000*/ 	.byte	0x02, 0x09, 0x00, 0x00, 0x02, 0x02, 0x01, 0x00, 0x02, 0x05, 0x05, 0x00, 0x03, 0x07, 0x01, 0x01
        /*0010*/ 	.byte	0x02, 0x03, 0x00, 0x00, 0x02, 0x06, 0x01, 0x00, 0x04, 0x0b, 0x08, 0x00, 0x09, 0x00, 0x00, 0x00
        /*0020*/ 	.byte	0x00, 0x00, 0x00, 0x00


//--------------------- .nv.info._Z10matVecMultPfS_S_ii --------------------------
	.section	.nv.info._Z10matVecMultPfS_S_ii,"",@"SHT_CUDA_INFO"
	.sectionflags	@""
	.align	4


	//----- nvinfo : EIATTR_CUDA_API_VERSION
	.align		4
        /*0000*/ 	.byte	0x04, 0x37
        /*0002*/ 	.short	(.L_7 - .L_6)
.L_6:
        /*0004*/ 	.word	0x00000082


	//----- nvinfo : EIATTR_KPARAM_INFO
	.align		4
.L_7:
        /*0008*/ 	.byte	0x04, 0x17
        /*000a*/ 	.short	(.L_9 - .L_8)
.L_8:
        /*000c*/ 	.word	0x00000000
        /*0010*/ 	.short	0x0004
        /*0012*/ 	.short	0x001c
        /*0014*/ 	.byte	0x00, 0xf0, 0x11, 0x00


	//----- nvinfo : EIATTR_KPARAM_INFO
	.align		4
.L_9:
        /*0018*/ 	.byte	0x04, 0x17
        /*001a*/ 	.short	(.L_11 - .L_10)
.L_10:
        /*001c*/ 	.word	0x00000000
        /*0020*/ 	.short	0x0003
        /*0022*/ 	.short	0x0018
        /*0024*/ 	.byte	0x00, 0xf0, 0x11, 0x00


	//----- nvinfo : EIATTR_KPARAM_INFO
	.align		4
.L_11:
        /*0028*/ 	.byte	0x04, 0x17
        /*002a*/ 	.short	(.L_13 - .L_12)
.L_12:
        /*002c*/ 	.word	0x00000000
        /*0030*/ 	.short	0x0002
        /*0032*/ 	.short	0x0010
        /*0034*/ 	.byte	0x00, 0xf5, 0x21, 0x00


	//----- nvinfo : EIATTR_KPARAM_INFO
	.align		4
.L_13:
        /*0038*/ 	.byte	0x04, 0x17
        /*003a*/ 	.short	(.L_15 - .L_14)
.L_14:
        /*003c*/ 	.word	0x00000000
        /*0040*/ 	.short	0x0001
        /*0042*/ 	.short	0x0008
        /*0044*/ 	.byte	0x00, 0xf5, 0x21, 0x00


	//----- nvinfo : EIATTR_KPARAM_INFO
	.align		4
.L_15:
        /*0048*/ 	.byte	0x04, 0x17
        /*004a*/ 	.short	(.L_17 - .L_16)
.L_16:
        /*004c*/ 	.word	0x00000000
        /*0050*/ 	.short	0x0000
        /*0052*/ 	.short	0x0000
        /*0054*/ 	.byte	0x00, 0xf5, 0x21, 0x00


	//----- nvinfo : EIATTR_SPARSE_MMA_MASK
	.align		4
.L_17:
        /*0058*/ 	.byte	0x03, 0x50
        /*005a*/ 	.short	0x0000


	//----- nvinfo : EIATTR_MAXREG_COUNT
	.align		4
        /*005c*/ 	.byte	0x03, 0x1b
        /*005e*/ 	.short	0x00ff


	//----- nvinfo : EIATTR_MERCURY_ISA_VERSION
	.align		4
        /*0060*/ 	.byte	0x03, 0x5f
        /*0062*/ 	.short	0x0101


	//----- nvinfo : EIATTR_VRC_CTA_INIT_COUNT
	.align		4
        /*0064*/ 	.byte	0x02, 0x4a
	.zero		1
	.zero		1


	//----- nvinfo : EIATTR_EXIT_INSTR_OFFSETS
	.align		4
        /*0068*/ 	.byte	0x04, 0x1c
        /*006a*/ 	.short	(.L_19 - .L_18)


	//   ....[0]....
.L_18:
        /*006c*/ 	.word	0x00000070


	//   ....[1]....
        /*0070*/ 	.word	0x00000b70


	//----- nvinfo : EIATTR_CBANK_PARAM_SIZE
	.align		4
.L_19:
        /*0074*/ 	.byte	0x03, 0x19
        /*0076*/ 	.short	0x0020


	//----- nvinfo : EIATTR_PARAM_CBANK
	.align		4
        /*0078*/ 	.byte	0x04, 0x0a
        /*007a*/ 	.short	(.L_21 - .L_20)
	.align		4
.L_20:
        /*007c*/ 	.word	index@(.nv.constant0._Z10matVecMultPfS_S_ii)
        /*0080*/ 	.short	0x0380
        /*0082*/ 	.short	0x0020


	//----- nvinfo : EIATTR_SW_WAR
	.align		4
.L_21:
        /*0084*/ 	.byte	0x04, 0x36
        /*0086*/ 	.short	(.L_23 - .L_22)
.L_22:
        /*0088*/ 	.word	0x00000008
.L_23:


//--------------------- .nv.callgraph             --------------------------
	.section	.nv.callgraph,"",@"SHT_CUDA_CALLGRAPH"
	.align	4
	.sectionentsize	8
	.align		4
        /*0000*/ 	.word	0x00000000
	.align		4
        /*0004*/ 	.word	0xffffffff
	.align		4
        /*0008*/ 	.word	0x00000000
	.align		4
        /*000c*/ 	.word	0xfffffffe
	.align		4
        /*0010*/ 	.word	0x00000000
	.align		4
        /*0014*/ 	.word	0xfffffffd
	.align		4
        /*0018*/ 	.word	0x00000000
	.align		4
        /*001c*/ 	.word	0xfffffffc


//--------------------- .text._Z10matVecMultPfS_S_ii --------------------------
	.section	.text._Z10matVecMultPfS_S_ii,"ax",@progbits
	.align	128
        .global         _Z10matVecMultPfS_S_ii
        .type           _Z10matVecMultPfS_S_ii,@function
        .size           _Z10matVecMultPfS_S_ii,(.L_x_7 - _Z10matVecMultPfS_S_ii)
        .other          _Z10matVecMultPfS_S_ii,@"STO_CUDA_ENTRY STV_DEFAULT"
_Z10matVecMultPfS_S_ii:
.text._Z10matVecMultPfS_S_ii:
[----:B------:R-:W-:Y:S01]  /*0000*/  LDC R1, c[0x0][0x37c] ;  /* 0x0000df00ff017b82 */ /* 0x000fe20000000800 */
[----:B------:R-:W0:Y:S01]  /*0010*/  S2R R0, SR_CTAID.Y ;  /* 0x0000000000007919 */ /* 0x000e220000002600 */
[----:B------:R-:W0:Y:S01]  /*0020*/  LDCU UR4, c[0x0][0x364] ;  /* 0x00006c80ff0477ac */ /* 0x000e220008000800 */
[----:B------:R-:W0:Y:S01]  /*0030*/  S2R R3, SR_TID.Y ;  /* 0x0000000000037919 */ /* 0x000e220000002200 */
[----:B------:R-:W1:Y:S01]  /*0040*/  LDCU UR5, c[0x0][0x398] ;  /* 0x00007300ff0577ac */ /* 0x000e620008000800 */
[----:B0-----:R-:W-:-:S05]  /*0050*/  IMAD R0, R0, UR4, R3 ;  /* 0x0000000400007c24 */ /* 0x001fca000f8e0203 */
[----:B-1----:R-:W-:-:S13]  /*0060*/  ISETP.GE.AND P0, PT, R0, UR5, PT ;  /* 0x0000000500007c0c */ /* 0x002fda000bf06270 */
[----:B------:R-:W-:Y:S05]  /*0070*/  @P0 EXIT ;  /* 0x000000000000094d */ /* 0x000fea0003800000 */
[----:B------:R-:W0:Y:S01]  /*0080*/  LDCU UR6, c[0x0][0x39c] ;  /* 0x00007380ff0677ac */ /* 0x000e220008000800 */
[----:B------:R-:W-:Y:S01]  /*0090*/  HFMA2 R14, -RZ, RZ, 0, 0 ;  /* 0x00000000ff0e7431 */ /* 0x000fe200000001ff */
[----:B------:R-:W1:Y:S01]  /*00a0*/  LDCU.64 UR10, c[0x0][0x358] ;  /* 0x00006b00ff0a77ac */ /* 0x000e620008000a00 */
[----:B0-----:R-:W-:-:S09]  /*00b0*/  UISETP.GE.AND UP0, UPT, UR6, 0x1, UPT ;  /* 0x000000010600788c */ /* 0x001fd2000bf06270 */
[----:B-1----:R-:W-:Y:S05]  /*00c0*/  BRA.U !UP0, `(.L_x_0) ;  /* 0x00000009089c7547 */ /* 0x002fea000b800000 */
[----:B------:R-:W-:Y:S02]  /*00d0*/  UISETP.GE.U32.AND UP1, UPT, UR6, 0x10, UPT ;  /* 0x000000100600788c */ /* 0x000fe4000bf26070 */
[----:B------:R-:W-:Y:S01]  /*00e0*/  IMAD R6, R0, UR6, RZ ;  /* 0x0000000600067c24 */ /* 0x000fe2000f8e02ff */
[----:B------:R-:W-:Y:S01]  /*00f0*/  ULOP3.LUT UR7, UR6, 0xf, URZ, 0xc0, !UPT ;  /* 0x0000000f06077892 */ /* 0x000fe2000f8ec0ff */
[----:B------:R-:W-:Y:S02]  /*0100*/  MOV R14, RZ ;  /* 0x000000ff000e7202 */ /* 0x000fe40000000f00 */
[----:B------:R-:W-:Y:S01]  /*0110*/  MOV R7, RZ ;  /* 0x000000ff00077202 */ /* 0x000fe20000000f00 */
[----:B------:R-:W-:Y:S02]  /*0120*/  UISETP.NE.AND UP0, UPT, UR7, URZ, UPT ;  /* 0x000000ff0700728c */ /* 0x000fe4000bf05270 */
[----:B------:R-:W-:Y:S09]  /*0130*/  BRA.U !UP1, `(.L_x_1) ;  /* 0x0000000509107547 */ /* 0x000ff2000b800000 */
[----:B------:R-:W0:Y:S01]  /*0140*/  LDC.64 R2, c[0x0][0x388] ;  /* 0x0000e200ff027b82 */ /* 0x000e220000000a00 */
[----:B------:R-:W1:Y:S01]  /*0150*/  LDCU.64 UR4, c[0x0][0x390] ;  /* 0x00007200ff0477ac */ /* 0x000e620008000a00 */
[----:B------:R-:W-:Y:S01]  /*0160*/  MOV R14, RZ ;  /* 0x000000ff000e7202 */ /* 0x000fe20000000f00 */
[----:B------:R-:W-:-:S04]  /*0170*/  ULOP3.LUT UR8, UR6, 0x7ffffff0, URZ, 0xc0, !UPT ;  /* 0x7ffffff006087892 */ /* 0x000fc8000f8ec0ff */
[----:B------:R-:W-:Y:S02]  /*0180*/  UIADD3 UR9, UPT, UPT, -UR8, URZ, URZ ;  /* 0x000000ff08097290 */ /* 0x000fe4000fffe1ff */
[----:B------:R-:W-:Y:S01]  /*0190*/  MOV R7, UR8 ;  /* 0x0000000800077c02 */ /* 0x000fe20008000f00 */
[----:B-1----:R-:W-:-:S04]  /*01a0*/  UIADD3 UR4, UP1, UPT, UR4, 0x20, URZ ;  /* 0x0000002004047890 */ /* 0x002fc8000ff3e0ff */
[----:B------:R-:W-:Y:S01]  /*01b0*/  UIADD3.X UR5, UPT, UPT, URZ, UR5, URZ, UP1, !UPT ;  /* 0x00000005ff057290 */ /* 0x000fe20008ffe4ff */
[----:B0-----:R-:W-:Y:S01]  /*01c0*/  IMAD.WIDE.U32 R2, R6, 0x4, R2 ;  /* 0x0000000406027825 */ /* 0x001fe200078e0002 */
[----:B------:R-:W-:Y:S02]  /*01d0*/  MOV R4, UR4 ;  /* 0x0000000400047c02 */ /* 0x000fe40008000f00 */
[----:B------:R-:W-:Y:S02]  /*01e0*/  IADD3 R2, P0, PT, R2, 0x20, RZ ;  /* 0x0000002002027810 */ /* 0x000fe40007f1e0ff */
[----:B------:R-:W-:Y:S02]  /*01f0*/  MOV R5, UR5 ;  /* 0x0000000500057c02 */ /* 0x000fe40008000f00 */
[----:B------:R-:W-:-:S09]  /*0200*/  IADD3.X R3, PT, PT, RZ, R3, RZ, P0, !PT ;  /* 0x00000003ff037210 */ /* 0x000fd200007fe4ff */
.L_x_2:
[----:B------:R-:W2:Y:S04]  /*0210*/  LDG.E R15, desc[UR10][R2.64+-0x20] ;  /* 0xffffe00a020f7981 */ /* 0x000ea8000c1e1900 */
[----:B------:R-:W2:Y:S04]  /*0220*/  LDG.E R16, desc[UR10][R4.64+-0x20] ;  /* 0xffffe00a04107981 */ /* 0x000ea8000c1e1900 */
[----:B------:R-:W3:Y:S04]  /*0230*/  LDG.E R24, desc[UR10][R2.64+-0x1c] ;  /* 0xffffe40a02187981 */ /* 0x000ee8000c1e1900 */
[----:B------:R-:W3:Y:S04]  /*0240*/  LDG.E R25, desc[UR10][R4.64+-0x1c] ;  /* 0xffffe40a04197981 */ /* 0x000ee8000c1e1900 */
[----:B------:R-:W4:Y:S04]  /*0250*/  LDG.E R19, desc[UR10][R2.64+-0x18] ;  /* 0xffffe80a02137981 */ /* 0x000f28000c1e1900 */
[----:B------:R-:W4:Y:S04]  /*0260*/  LDG.E R18, desc[UR10][R4.64+-0x18] ;  /* 0xffffe80a04127981 */ /* 0x000f28000c1e1900 */
[----:B------:R-:W5:Y:S04]  /*0270*/  LDG.E R20, desc[UR10][R2.64+-0x14] ;  /* 0xffffec0a02147981 */ /* 0x000f68000c1e1900 */
        /* <DEDUP_REMOVED lines=9> */
[----:B------:R-:W5:Y:S01]  /*0310*/  LDG.E R17, desc[UR10][R4.64] ;  /* 0x0000000a04117981 */ /* 0x000f62000c1e1900 */
[----:B--2---:R-:W-:-:S03]  /*0320*/  FFMA R15, R15, R16, R14 ;  /* 0x000000100f0f7223 */ /* 0x004fc6000000000e */
[----:B------:R-:W2:Y:S04]  /*0330*/  LDG.E R16, desc[UR10][R2.64] ;  /* 0x0000000a02107981 */ /* 0x000ea8000c1e1900 */
[----:B------:R-:W2:Y:S01]  /*0340*/  LDG.E R14, desc[UR10][R2.64+0x4] ;  /* 0x0000040a020e7981 */ /* 0x000ea2000c1e1900 */
[----:B---3--:R-:W-:-:S03]  /*0350*/  FFMA R24, R24, R25, R15 ;  /* 0x0000001918187223 */ /* 0x008fc6000000000f */
[----:B------:R-:W3:Y:S01]  /*0360*/  LDG.E R15, desc[UR10][R4.64+0x4] ;  /* 0x0000040a040f7981 */ /* 0x000ee2000c1e1900 */
[----:B----4-:R-:W-:-:S03]  /*0370*/  FFMA R25, R19, R18, R24 ;  /* 0x0000001213197223 */ /* 0x010fc60000000018 */
[----:B------:R-:W4:Y:S04]  /*0380*/  LDG.E R18, desc[UR10][R2.64+0x8] ;  /* 0x0000080a02127981 */ /* 0x000f28000c1e1900 */
[----:B------:R-:W4:Y:S01]  /*0390*/  LDG.E R19, desc[UR10][R4.64+0x8] ;  /* 0x0000080a04137981 */ /* 0x000f22000c1e1900 */
[----:B-----5:R-:W-:-:S03]  /*03a0*/  FFMA R25, R20, R21, R25 ;  /* 0x0000001514197223 */ /* 0x020fc60000000019 */
[----:B------:R-:W5:Y:S04]  /*03b0*/  LDG.E R20, desc[UR10][R2.64+0xc] ;  /* 0x00000c0a02147981 */ /* 0x000f68000c1e1900 */
[----:B------:R-:W5:Y:S01]  /*03c0*/  LDG.E R21, desc[UR10][R4.64+0xc] ;  /* 0x00000c0a04157981 */ /* 0x000f62000c1e1900 */
[----:B------:R-:W-:-:S03]  /*03d0*/  FFMA R25, R22, R23, R25 ;  /* 0x0000001716197223 */ /* 0x000fc60000000019 */
[----:B------:R-:W5:Y:S04]  /*03e0*/  LDG.E R22, desc[UR10][R2.64+0x10] ;  /* 0x0000100a02167981 */ /* 0x000f68000c1e1900 */
[----:B------:R-:W5:Y:S01]  /*03f0*/  LDG.E R23, desc[UR10][R4.64+0x10] ;  /* 0x0000100a04177981 */ /* 0x000f62000c1e1900 */
[----:B------:R-:W-:-:S03]  /*0400*/  FFMA R26, R12, R13, R25 ;  /* 0x0000000d0c1a7223 */ /* 0x000fc60000000019 */
[----:B------:R-:W5:Y:S04]  /*0410*/  LDG.E R24, desc[UR10][R2.64+0x14] ;  /* 0x0000140a02187981 */ /* 0x000f68000c1e1900 */
[----:B------:R-:W5:Y:S04]  /*0420*/  LDG.E R25, desc[UR10][R4.64+0x14] ;  /* 0x0000140a04197981 */ /* 0x000f68000c1e1900 */
[----:B------:R-:W5:Y:S01]  /*0430*/  LDG.E R13, desc[UR10][R2.64+0x18] ;  /* 0x0000180a020d7981 */ /* 0x000f62000c1e1900 */
[----:B------:R-:W-:-:S03]  /*0440*/  FFMA R27, R11, R8, R26 ;  /* 0x000000080b1b7223 */ /* 0x000fc6000000001a */
[----:B------:R-:W5:Y:S04]  /*0450*/  LDG.E R12, desc[UR10][R4.64+0x18] ;  /* 0x0000180a040c7981 */ /* 0x000f68000c1e1900 */
[----:B------:R0:W5:Y:S04]  /*0460*/  LDG.E R8, desc[UR10][R2.64+0x1c] ;  /* 0x00001c0a02087981 */ /* 0x000168000c1e1900 */
[----:B------:R1:W5:Y:S01]  /*0470*/  LDG.E R11, desc[UR10][R4.64+0x1c] ;  /* 0x00001c0a040b7981 */ /* 0x000362000c1e1900 */
[----:B------:R-:W-:Y:S01]  /*0480*/  FFMA R9, R10, R9, R27 ;  /* 0x000000090a097223 */ /* 0x000fe2000000001b */
[----:B------:R-:W-:-:S04]  /*0490*/  UIADD3 UR9, UPT, UPT, UR9, 0x10, URZ ;  /* 0x0000001009097890 */ /* 0x000fc8000fffe0ff */
[----:B------:R-:W-:Y:S01]  /*04a0*/  UISETP.NE.AND UP1, UPT, UR9, URZ, UPT ;  /* 0x000000ff0900728c */ /* 0x000fe2000bf25270 */
[----:B0-----:R-:W-:Y:S02]  /*04b0*/  IADD3 R2, P0, PT, R2, 0x40, RZ ;  /* 0x0000004002027810 */ /* 0x001fe40007f1e0ff */
[----:B-1----:R-:W-:Y:S02]  /*04c0*/  IADD3 R4, P1, PT, R4, 0x40, RZ ;  /* 0x0000004004047810 */ /* 0x002fe40007f3e0ff */
[----:B------:R-:W-:Y:S02]  /*04d0*/  IADD3.X R3, PT, PT, RZ, R3, RZ, P0, !PT ;  /* 0x00000003ff037210 */ /* 0x000fe400007fe4ff */
[----:B------:R-:W-:Y:S01]  /*04e0*/  IADD3.X R5, PT, PT, RZ, R5, RZ, P1, !PT ;  /* 0x00000005ff057210 */ /* 0x000fe20000ffe4ff */
[----:B--2---:R-:W-:-:S04]  /*04f0*/  FFMA R9, R16, R17, R9 ;  /* 0x0000001110097223 */ /* 0x004fc80000000009 */
[----:B---3--:R-:W-:-:S04]  /*0500*/  FFMA R9, R14, R15, R9 ;  /* 0x0000000f0e097223 */ /* 0x008fc80000000009 */
[----:B----4-:R-:W-:-:S04]  /*0510*/  FFMA R9, R18, R19, R9 ;  /* 0x0000001312097223 */ /* 0x010fc80000000009 */
[----:B-----5:R-:W-:-:S04]  /*0520*/  FFMA R9, R20, R21, R9 ;  /* 0x0000001514097223 */ /* 0x020fc80000000009 */
[----:B------:R-:W-:-:S04]  /*0530*/  FFMA R9, R22, R23, R9 ;  /* 0x0000001716097223 */ /* 0x000fc80000000009 */
[----:B------:R-:W-:-:S04]  /*0540*/  FFMA R24, R24, R25, R9 ;  /* 0x0000001918187223 */ /* 0x000fc80000000009 */
[----:B------:R-:W-:-:S04]  /*0550*/  FFMA R13, R13, R12, R24 ;  /* 0x0000000c0d0d7223 */ /* 0x000fc80000000018 */
[----:B------:R-:W-:Y:S01]  /*0560*/  FFMA R14, R8, R11, R13 ;  /* 0x0000000b080e7223 */ /* 0x000fe2000000000d */
[----:B------:R-:W-:Y:S06]  /*0570*/  BRA.U UP1, `(.L_x_2) ;  /* 0xfffffffd01247547 */ /* 0x000fec000b83ffff */
.L_x_1:
[----:B------:R-:W-:Y:S05]  /*0580*/  BRA.U !UP0, `(.L_x_0) ;  /* 0x00000005086c7547 */ /* 0x000fea000b800000 */
[----:B------:R-:W-:Y:S02]  /*0590*/  UISETP.GE.U32.AND UP0, UPT, UR7, 0x8, UPT ;  /* 0x000000080700788c */ /* 0x000fe4000bf06070 */
[----:B------:R-:W-:-:S04]  /*05a0*/  ULOP3.LUT UR5, UR6, 0x7, URZ, 0xc0, !UPT ;  /* 0x0000000706057892 */ /* 0x000fc8000f8ec0ff */
[----:B------:R-:W-:-:S03]  /*05b0*/  UISETP.NE.AND UP1, UPT, UR5, URZ, UPT ;  /* 0x000000ff0500728c */ /* 0x000fc6000bf25270 */
[----:B------:R-:W-:Y:S08]  /*05c0*/  BRA.U !UP0, `(.L_x_3) ;  /* 0x00000001088c7547 */ /* 0x000ff0000b800000 */
[----:B------:R-:W0:Y:S01]  /*05d0*/  LDC.64 R8, c[0x0][0x388] ;  /* 0x0000e200ff087b82 */ /* 0x000e220000000a00 */
[----:B------:R-:W1:Y:S01]  /*05e0*/  LDCU.64 UR8, c[0x0][0x388] ;  /* 0x00007100ff0877ac */ /* 0x000e620008000a00 */
[CC--:B------:R-:W-:Y:S02]  /*05f0*/  IADD3 R3, PT, PT, R6.reuse, R7.reuse, RZ ;  /* 0x0000000706037210 */ /* 0x0c0fe40007ffe0ff */
[----:B------:R-:W-:-:S04]  /*0600*/  IADD3 R10, P0, PT, R6, R7, RZ ;  /* 0x00000007060a7210 */ /* 0x000fc80007f1e0ff */
[----:B------:R-:W2:Y:S01]  /*0610*/  LDC.64 R4, c[0x0][0x390] ;  /* 0x0000e400ff047b82 */ /* 0x000ea20000000a00 */
[----:B0-----:R-:W-:Y:S01]  /*0620*/  IMAD.WIDE.U32 R8, R3, 0x4, R8 ;  /* 0x0000000403087825 */ /* 0x001fe200078e0008 */
[----:B------:R-:W-:Y:S02]  /*0630*/  IADD3.X R3, PT, PT, RZ, RZ, RZ, P0, !PT ;  /* 0x000000ffff037210 */ /* 0x000fe400007fe4ff */
[C---:B-1----:R-:W-:Y:S02]  /*0640*/  LEA R2, P0, R10.reuse, UR8, 0x2 ;  /* 0x000000080a027c11 */ /* 0x042fe4000f8010ff */
[----:B------:R-:W3:Y:S02]  /*0650*/  LDG.E R11, desc[UR10][R8.64] ;  /* 0x0000000a080b7981 */ /* 0x000ee4000c1e1900 */
[----:B------:R-:W-:Y:S01]  /*0660*/  LEA.HI.X R3, R10, UR9, R3, 0x2, P0 ;  /* 0x000000090a037c11 */ /* 0x000fe200080f1403 */
[----:B--2---:R-:W-:-:S04]  /*0670*/  IMAD.WIDE.U32 R4, R7, 0x4, R4 ;  /* 0x0000000407047825 */ /* 0x004fc800078e0004 */
[----:B------:R-:W2:Y:S04]  /*0680*/  LDG.E R13, desc[UR10][R2.64+0x4] ;  /* 0x0000040a020d7981 */ /* 0x000ea8000c1e1900 */
[----:B------:R-:W3:Y:S04]  /*0690*/  LDG.E R10, desc[UR10][R4.64] ;  /* 0x0000000a040a7981 */ /* 0x000ee8000c1e1900 */
[----:B------:R-:W2:Y:S04]  /*06a0*/  LDG.E R12, desc[UR10][R4.64+0x4] ;  /* 0x0000040a040c7981 */ /* 0x000ea8000c1e1900 */
        /* <DEDUP_REMOVED lines=12> */
[----:B------:R-:W-:Y:S01]  /*0770*/  IADD3 R7, PT, PT, R7, 0x8, RZ ;  /* 0x0000000807077810 */ /* 0x000fe20007ffe0ff */
[----:B---3--:R-:W-:-:S04]  /*0780*/  FFMA R10, R11, R10, R14 ;  /* 0x0000000a0b0a7223 */ /* 0x008fc8000000000e */
[----:B--2---:R-:W-:-:S04]  /*0790*/  FFMA R10, R13, R12, R10 ;  /* 0x0000000c0d0a7223 */ /* 0x004fc8000000000a */
[----:B----4-:R-:W-:-:S04]  /*07a0*/  FFMA R10, R15, R16, R10 ;  /* 0x000000100f0a7223 */ /* 0x010fc8000000000a */
[----:B-----5:R-:W-:-:S04]  /*07b0*/  FFMA R10, R17, R18, R10 ;  /* 0x00000012110a7223 */ /* 0x020fc8000000000a */
[----:B------:R-:W-:-:S04]  /*07c0*/  FFMA R10, R19, R20, R10 ;  /* 0x00000014130a7223 */ /* 0x000fc8000000000a */
[----:B------:R-:W-:-:S04]  /*07d0*/  FFMA R21, R21, R22, R10 ;  /* 0x0000001615157223 */ /* 0x000fc8000000000a */
[----:B------:R-:W-:-:S04]  /*07e0*/  FFMA R8, R8, R9, R21 ;  /* 0x0000000908087223 */ /* 0x000fc80000000015 */
[----:B------:R-:W-:-:S07]  /*07f0*/  FFMA R14, R23, R24, R8 ;  /* 0x00000018170e7223 */ /* 0x000fce0000000008 */
.L_x_3:
        /* <DEDUP_REMOVED lines=12> */
[----:B-1----:R-:W-:-:S03]  /*08c0*/  LEA R2, P0, R10, UR6, 0x2 ;  /* 0x000000060a027c11 */ /* 0x002fc6000f8010ff */
[----:B------:R-:W3:Y:S01]  /*08d0*/  LDG.E R9, desc[UR10][R8.64] ;  /* 0x0000000a08097981 */ /* 0x000ee2000c1e1900 */
        /* <DEDUP_REMOVED lines=8> */
[----:B------:R-:W5:Y:S01]  /*0960*/  LDG.E R16, desc[UR10][R4.64+0xc] ;  /* 0x00000c0a04107981 */ /* 0x000f62000c1e1900 */
[----:B------:R-:W-:Y:S01]  /*0970*/  IADD3 R7, PT, PT, R7, 0x4, RZ ;  /* 0x0000000407077810 */ /* 0x000fe20007ffe0ff */
[----:B---3--:R-:W-:-:S04]  /*0980*/  FFMA R10, R9, R10, R14 ;  /* 0x0000000a090a7223 */ /* 0x008fc8000000000e */
[----:B--2---:R-:W-:-:S04]  /*0990*/  FFMA R10, R11, R12, R10 ;  /* 0x0000000c0b0a7223 */ /* 0x004fc8000000000a */
[----:B----4-:R-:W-:-:S04]  /*09a0*/  FFMA R10, R13, R15, R10 ;  /* 0x0000000f0d0a7223 */ /* 0x010fc8000000000a */
[----:B-----5:R-:W-:-:S07]  /*09b0*/  FFMA R14, R17, R16, R10 ;  /* 0x00000010110e7223 */ /* 0x020fce000000000a */
.L_x_4:
[----:B------:R-:W-:Y:S05]  /*09c0*/  BRA.U !UP1, `(.L_x_0) ;  /* 0x00000001095c7547 */ /* 0x000fea000b800000 */
[----:B------:R-:W0:Y:S01]  /*09d0*/  LDC.64 R2, c[0x0][0x390] ;  /* 0x0000e400ff027b82 */ /* 0x000e220000000a00 */
[----:B------:R-:W-:Y:S01]  /*09e0*/  IADD3 R9, PT, PT, R6, R7, RZ ;  /* 0x0000000706097210 */ /* 0x000fe20007ffe0ff */
[----:B------:R-:W-:-:S06]  /*09f0*/  UIADD3 UR4, UPT, UPT, -UR4, URZ, URZ ;  /* 0x000000ff04047290 */ /* 0x000fcc000fffe1ff */
[----:B------:R-:W1:Y:S01]  /*0a00*/  LDC.64 R4, c[0x0][0x388] ;  /* 0x0000e200ff047b82 */ /* 0x000e620000000a00 */
[----:B0-----:R-:W-:-:S03]  /*0a10*/  IMAD.WIDE.U32 R2, R7, 0x4, R2 ;  /* 0x0000000407027825 */ /* 0x001fc600078e0002 */
[----:B------:R-:W-:Y:S01]  /*0a20*/  MOV R6, R2 ;  /* 0x0000000200067202 */ /* 0x000fe20000000f00 */
[----:B-1----:R-:W-:Y:S01]  /*0a30*/  IMAD.WIDE.U32 R4, R9, 0x4, R4 ;  /* 0x0000000409047825 */ /* 0x002fe200078e0004 */
[----:B------:R-:W-:Y:S02]  /*0a40*/  MOV R9, R3 ;  /* 0x0000000300097202 */ /* 0x000fe40000000f00 */
[----:B------:R-:W-:Y:S02]  /*0a50*/  MOV R2, R4 ;  /* 0x0000000400027202 */ /* 0x000fe40000000f00 */
[----:B------:R-:W-:-:S07]  /*0a60*/  MOV R7, R5 ;  /* 0x0000000500077202 */ /* 0x000fce0000000f00 */
.L_x_5:
[----:B------:R-:W-:Y:S02]  /*0a70*/  MOV R3, R7 ;  /* 0x0000000700037202 */ /* 0x000fe40000000f00 */
[----:B------:R-:W-:Y:S02]  /*0a80*/  MOV R4, R6 ;  /* 0x0000000600047202 */ /* 0x000fe40000000f00 */
[----:B------:R-:W-:Y:S02]  /*0a90*/  MOV R5, R9 ;  /* 0x0000000900057202 */ /* 0x000fe40000000f00 */
[----:B------:R0:W2:Y:S04]  /*0aa0*/  LDG.E R3, desc[UR10][R2.64] ;  /* 0x0000000a02037981 */ /* 0x0000a8000c1e1900 */
[----:B------:R-:W2:Y:S01]  /*0ab0*/  LDG.E R4, desc[UR10][R4.64] ;  /* 0x0000000a04047981 */ /* 0x000ea2000c1e1900 */
[----:B------:R-:W-:Y:S01]  /*0ac0*/  UIADD3 UR4, UPT, UPT, UR4, 0x1, URZ ;  /* 0x0000000104047890 */ /* 0x000fe2000fffe0ff */
[----:B------:R-:W-:-:S03]  /*0ad0*/  IADD3 R6, P0, PT, R6, 0x4, RZ ;  /* 0x0000000406067810 */ /* 0x000fc60007f1e0ff */
[----:B------:R-:W-:Y:S01]  /*0ae0*/  UISETP.NE.AND UP0, UPT, UR4, URZ, UPT ;  /* 0x000000ff0400728c */ /* 0x000fe2000bf05270 */
[----:B0-----:R-:W-:Y:S02]  /*0af0*/  IADD3 R2, P1, PT, R2, 0x4, RZ ;  /* 0x0000000402027810 */ /* 0x001fe40007f3e0ff */
[----:B------:R-:W-:Y:S02]  /*0b00*/  IADD3.X R9, PT, PT, RZ, R9, RZ, P0, !PT ;  /* 0x00000009ff097210 */ /* 0x000fe400007fe4ff */
[----:B------:R-:W-:Y:S01]  /*0b10*/  IADD3.X R7, PT, PT, RZ, R7, RZ, P1, !PT ;  /* 0x00000007ff077210 */ /* 0x000fe20000ffe4ff */
[----:B--2---:R-:W-:-:S03]  /*0b20*/  FFMA R14, R3, R4, R14 ;  /* 0x00000004030e7223 */ /* 0x004fc6000000000e */
[----:B------:R-:W-:Y:S05]  /*0b30*/  BRA.U UP0, `(.L_x_5) ;  /* 0xfffffffd00cc7547 */ /* 0x000fea000b83ffff */
.L_x_0:
[----:B------:R-:W0:Y:S02]  /*0b40*/  LDC.64 R2, c[0x0][0x380] ;  /* 0x0000e000ff027b82 */ /* 0x000e240000000a00 */
[----:B0-----:R-:W-:-:S05]  /*0b50*/  IMAD.WIDE.U32 R2, R0, 0x4, R2 ;  /* 0x0000000400027825 */ /* 0x001fca00078e0002 */
[----:B------:R-:W-:Y:S01]  /*0b60*/  STG.E desc[UR10][R2.64], R14 ;  /* 0x0000000e02007986 */ /* 0x000fe2000c10190a */
[----:B------:R-:W-:Y:S05]  /*0b70*/  EXIT ;  /* 0x000000000000794d */ /* 0x000fea0003800000 */
.L_x_6:
[----:B------:R-:W-:-:S00]  /*0b80*/  BRA `(.L_x_6) ;  /* 0xfffffffc00fc7947 */ /* 0x000fc0000383ffff */
[----:B------:R-:W-:-:S00]  /*0b90*/  NOP ;  /* 0x0000000000007918 */ /* 0x000fc00000000000 */
        /* <DEDUP_REMOVED lines=14> */
.L_x_7:


//--------------------- .nv.shared.reserved.0     --------------------------
	.section	.nv.shared.reserved.0,"aw",@nobits
	.weak		__nv_reservedSMEM_offset_0_alias
	.size		__nv_reservedSMEM_offset_0_alias, 0, 64
	.other		__nv_reservedSMEM_offset_0_alias,@"STO_CUDA_RESERVED_SHARED STV_DEFAULT"
__nv_reservedSMEM_offset_0_alias:
	.zero		0
	.zero		64


//--------------------- .nv.constant0._Z10matVecMultPfS_S_ii --------------------------
	.section	.nv.constant0._Z10matVecMultPfS_S_ii,"a",@progbits
	.sectionflags	@""
	.align	4
.nv.constant0._Z10matVecMultPfS_S_ii:
	.zero		928


//--------------------- SYMBOLS --------------------------

	.type		.nv.reservedSmem.offset0,@object
	.size		.nv.reservedSmem.offset0,0x4
